	.headerflags	@"EF_CUDA_TEXMODE_UNIFIED EF_CUDA_64BIT_ADDRESS EF_CUDA_ACCELERATORS EF_CUDA_SM90 EF_CUDA_VIRTUAL_SM(EF_CUDA_SM90)"
	.elftype	@"ET_EXEC"


//--------------------- .nv.info                  --------------------------
	.section	.nv.info,"",@"SHT_CUDA_INFO"
	.align	4


	//----- nvinfo : EIATTR_REGCOUNT
	.align		4
        /*0000*/ 	.byte	0x04, 0x2f
        /*0002*/ 	.short	(.L_1 - .L_0)
	.align		4
.L_0:
        /*0004*/ 	.word	index@(triton_poi_fused_15)
        /*0008*/ 	.word	0x00000016


	//----- nvinfo : EIATTR_MIN_STACK_SIZE
	.align		4
.L_1:
        /*000c*/ 	.byte	0x04, 0x12
        /*000e*/ 	.short	(.L_3 - .L_2)
	.align		4
.L_2:
        /*0010*/ 	.word	index@(triton_poi_fused_15)
        /*0014*/ 	.word	0x00000000


	//----- nvinfo : EIATTR_FRAME_SIZE
	.align		4
.L_3:
        /*0018*/ 	.byte	0x04, 0x11
        /*001a*/ 	.short	(.L_5 - .L_4)
	.align		4
.L_4:
        /*001c*/ 	.word	index@(triton_poi_fused_15)
        /*0020*/ 	.word	0x00000000


	//----- nvinfo : EIATTR_MIN_STACK_SIZE
	.align		4
.L_5:
        /*0024*/ 	.byte	0x04, 0x12
        /*0026*/ 	.short	(.L_7 - .L_6)
	.align		4
.L_6:
        /*0028*/ 	.word	index@(triton_poi_fused_15)
        /*002c*/ 	.word	0x00000000
.L_7:


//--------------------- .nv.info.triton_poi_fused_15 --------------------------
	.section	.nv.info.triton_poi_fused_15,"",@"SHT_CUDA_INFO"
	.sectionflags	@""
	.align	4


	//----- nvinfo : EIATTR_CUDA_API_VERSION
	.align		4
        /*0000*/ 	.byte	0x04, 0x37
        /*0002*/ 	.short	(.L_9 - .L_8)
.L_8:
        /*0004*/ 	.word	0x0000007c


	//----- nvinfo : EIATTR_KPARAM_INFO
	.align		4
.L_9:
        /*0008*/ 	.byte	0x04, 0x17
        /*000a*/ 	.short	(.L_11 - .L_10)
.L_10:
        /*000c*/ 	.word	0x00000000
        /*0010*/ 	.short	0x0003
        /*0012*/ 	.short	0x0014
        /*0014*/ 	.byte	0x00, 0xf0, 0x11, 0x00


	//----- nvinfo : EIATTR_KPARAM_INFO
	.align		4
.L_11:
        /*0018*/ 	.byte	0x04, 0x17
        /*001a*/ 	.short	(.L_13 - .L_12)
.L_12:
        /*001c*/ 	.word	0x00000000
        /*0020*/ 	.short	0x0002
        /*0022*/ 	.short	0x0010
        /*0024*/ 	.byte	0x00, 0xf0, 0x11, 0x00


	//----- nvinfo : EIATTR_KPARAM_INFO
	.align		4
.L_13:
        /*0028*/ 	.byte	0x04, 0x17
        /*002a*/ 	.short	(.L_15 - .L_14)
.L_14:
        /*002c*/ 	.word	0x00000000
        /*0030*/ 	.short	0x0001
        /*0032*/ 	.short	0x0008
        /*0034*/ 	.byte	0x00, 0xf4, 0x21, 0x00


	//----- nvinfo : EIATTR_KPARAM_INFO
	.align		4
.L_15:
        /*0038*/ 	.byte	0x04, 0x17
        /*003a*/ 	.short	(.L_17 - .L_16)
.L_16:
        /*003c*/ 	.word	0x00000000
        /*0040*/ 	.short	0x0000
        /*0042*/ 	.short	0x0000
        /*0044*/ 	.byte	0x00, 0xf4, 0x21, 0x00


	//----- nvinfo : EIATTR_SPARSE_MMA_MASK
	.align		4
.L_17:
        /*0048*/ 	.byte	0x03, 0x50
        /*004a*/ 	.short	0x0000


	//----- nvinfo : EIATTR_MAXREG_COUNT
	.align		4
        /*004c*/ 	.byte	0x03, 0x1b
        /*004e*/ 	.short	0x00ff


	//----- nvinfo : EIATTR_EXIT_INSTR_OFFSETS
	.align		4
        /*0050*/ 	.byte	0x04, 0x1c
        /*0052*/ 	.short	(.L_19 - .L_18)


	//   ....[0]....
.L_18:
        /*0054*/ 	.word	0x00000410


	//   ....[1]....
        /*0058*/ 	.word	0x00000460


	//----- nvinfo : EIATTR_REQNTID
	.align		4
.L_19:
        /*005c*/ 	.byte	0x04, 0x10
        /*005e*/ 	.short	(.L_21 - .L_20)
.L_20:
        /*0060*/ 	.word	0x00000080
        /*0064*/ 	.word	0x00000001
        /*0068*/ 	.word	0x00000001


	//----- nvinfo : EIATTR_CBANK_PARAM_SIZE
	.align		4
.L_21:
        /*006c*/ 	.byte	0x03, 0x19
        /*006e*/ 	.short	0x0018


	//----- nvinfo : EIATTR_PARAM_CBANK
	.align		4
        /*0070*/ 	.byte	0x04, 0x0a
        /*0072*/ 	.short	(.L_23 - .L_22)
	.align		4
.L_22:
        /*0074*/ 	.word	index@(.nv.constant0.triton_poi_fused_15)
        /*0078*/ 	.short	0x0210
        /*007a*/ 	.short	0x0018


	//----- nvinfo : EIATTR_SW_WAR
	.align		4
.L_23:
        /*007c*/ 	.byte	0x04, 0x36
        /*007e*/ 	.short	(.L_25 - .L_24)
.L_24:
        /*0080*/ 	.word	0x00000008
.L_25:


//--------------------- .nv.callgraph             --------------------------
	.section	.nv.callgraph,"",@"SHT_CUDA_CALLGRAPH"
	.align	4
	.sectionentsize	8
	.align		4
        /*0000*/ 	.word	0x00000000
	.align		4
        /*0004*/ 	.word	0xffffffff
	.align		4
        /*0008*/ 	.word	0x00000000
	.align		4
        /*000c*/ 	.word	0xfffffffe
	.align		4
        /*0010*/ 	.word	0x00000000
	.align		4
        /*0014*/ 	.word	0xfffffffd
	.align		4
        /*0018*/ 	.word	0x00000000
	.align		4
        /*001c*/ 	.word	0xfffffffc


//--------------------- .text.triton_poi_fused_15 --------------------------
	.section	.text.triton_poi_fused_15,"ax",@progbits
	.sectionflags	@"SHF_BARRIERS=1"
	.align	128
        .global         triton_poi_fused_15
        .type           triton_poi_fused_15,@function
        .size           triton_poi_fused_15,(.L_x_1 - triton_poi_fused_15)
        .other          triton_poi_fused_15,@"STO_CUDA_ENTRY STV_DEFAULT"
triton_poi_fused_15:
.text.triton_poi_fused_15:
[----:B------:R-:W0:Y:S02]  /*0000*/  LDC R1, c[0x0][0x28] ;  /* 0x00000a00ff017b82 */ /* 0x000e240000000800 */
[----:B------:R-:W1:Y:S01]  /*0010*/  S2R R2, SR_TID.X ;  /* 0x0000000000027919 */ /* 0x000e620000002100 */
[----:B------:R-:W2:Y:S01]  /*0020*/  LDC.64 R14, c[0x0][0x210] ;  /* 0x00008400ff0e7b82 */ /* 0x000ea20000000a00 */
[----:B------:R-:W-:Y:S01]  /*0030*/  CS2R R6, SRZ ;  /* 0x0000000000067805 */ /* 0x000fe2000001ff00 */
[----:B------:R-:W3:Y:S01]  /*0040*/  S2R R3, SR_CTAID.Y ;  /* 0x0000000000037919 */ /* 0x000ee20000002600 */
[----:B------:R-:W4:Y:S01]  /*0050*/  S2R R5, SR_CTAID.X ;  /* 0x0000000000057919 */ /* 0x000f220000002500 */
[----:B------:R-:W-:Y:S01]  /*0060*/  CS2R R10, SRZ ;  /* 0x00000000000a7805 */ /* 0x000fe2000001ff00 */
[----:B------:R-:W-:Y:S01]  /*0070*/  ULDC.64 UR6, c[0x0][0x208] ;  /* 0x0000820000067ab9 */ /* 0x000fe20000000a00 */
[----:B-1----:R-:W-:-:S04]  /*0080*/  LOP3.LUT R16, R2, 0x7f, RZ, 0xc0, !PT ;  /* 0x0000007f02107812 */ /* 0x002fc800078ec0ff */
[----:B---3--:R-:W-:Y:S01]  /*0090*/  PRMT R4, R16, 0x6540, R3 ;  /* 0x0000654010047816 */ /* 0x008fe20000000003 */
[----:B----4-:R-:W-:-:S04]  /*00a0*/  IMAD.SHL.U32 R0, R5, 0x4, RZ ;  /* 0x0000000405007824 */ /* 0x010fc800078e00ff */
[----:B------:R-:W-:Y:S01]  /*00b0*/  IMAD.IADD R4, R4, 0x1, R5 ;  /* 0x0000000104047824 */ /* 0x000fe200078e0205 */
[----:B------:R-:W-:-:S03]  /*00c0*/  ISETP.GE.AND P0, PT, R0, 0x4, PT ;  /* 0x000000040000780c */ /* 0x000fc60003f06270 */
[----:B------:R-:W-:Y:S01]  /*00d0*/  IMAD.SHL.U32 R13, R4, 0x4, RZ ;  /* 0x00000004040d7824 */ /* 0x000fe200078e00ff */
[----:B------:R-:W-:-:S03]  /*00e0*/  CS2R R4, SRZ ;  /* 0x0000000000047805 */ /* 0x000fc6000001ff00 */
[C---:B------:R-:W-:Y:S02]  /*00f0*/  VIADD R9, R13.reuse, 0x200 ;  /* 0x000002000d097836 */ /* 0x040fe40000000000 */
[----:B--2---:R-:W-:-:S04]  /*0100*/  IMAD.WIDE R12, R13, 0x4, R14 ;  /* 0x000000040d0c7825 */ /* 0x004fc800078e020e */
[----:B------:R-:W-:Y:S01]  /*0110*/  IMAD.WIDE R14, R9, 0x4, R14 ;  /* 0x00000004090e7825 */ /* 0x000fe200078e020e */
[----:B------:R-:W-:Y:S01]  /*0120*/  CS2R R8, SRZ ;  /* 0x0000000000087805 */ /* 0x000fe2000001ff00 */
[----:B------:R1:W2:Y:S05]  /*0130*/  @!P0 LDG.E.EL.128 R4, desc[UR6][R12.64] ;  /* 0x000000060c048981 */ /* 0x0002aa000c2e1d00 */
[----:B------:R-:W3:Y:S01]  /*0140*/  @!P0 LDG.E.EL.128 R8, desc[UR6][R14.64] ;  /* 0x000000060e088981 */ /* 0x000ee2000c2e1d00 */
[----:B------:R-:W4:Y:S01]  /*0150*/  S2UR UR5, SR_CgaCtaId ;  /* 0x00000000000579c3 */ /* 0x000f220000008800 */
[----:B------:R-:W-:Y:S01]  /*0160*/  UMOV UR4, 0x400 ;  /* 0x0000040000047882 */ /* 0x000fe20000000000 */
[----:B------:R-:W-:Y:S01]  /*0170*/  SHF.R.U32.HI R19, RZ, 0x2, R2 ;  /* 0x00000002ff137819 */ /* 0x000fe20000011602 */
[----:B------:R-:W-:-:S03]  /*0180*/  IMAD.SHL.U32 R17, R2, 0x4, RZ ;  /* 0x0000000402117824 */ /* 0x000fc600078e00ff */
[----:B------:R-:W-:Y:S01]  /*0190*/  LOP3.LUT R19, R19, 0x10, RZ, 0xc0, !PT ;  /* 0x0000001013137812 */ /* 0x000fe200078ec0ff */
[----:B----4-:R-:W-:-:S06]  /*01a0*/  UPRMT UR4, UR5, 0x654, UR4 ;  /* 0x0000065405047896 */ /* 0x010fcc0008000004 */
[----:B------:R-:W-:Y:S01]  /*01b0*/  LEA R18, R16, UR4, 0x2 ;  /* 0x0000000410127c11 */ /* 0x000fe2000f8e10ff */
[----:B------:R-:W-:Y:S01]  /*01c0*/  VIADD R19, R19, UR4 ;  /* 0x0000000413137c36 */ /* 0x000fe20008000000 */
[----:B------:R-:W-:-:S05]  /*01d0*/  LOP3.LUT R16, R17, 0x1fc, RZ, 0xc0, !PT ;  /* 0x000001fc11107812 */ /* 0x000fca00078ec0ff */
[----:B-1----:R-:W-:Y:S01]  /*01e0*/  IMAD R12, R16, 0x4, R19 ;  /* 0x00000004100c7824 */ /* 0x002fe200078e0213 */
[----:B--2---:R1:W-:Y:S04]  /*01f0*/  STS [R18], R4 ;  /* 0x0000000412007388 */ /* 0x0043e80000000800 */
[----:B------:R2:W-:Y:S04]  /*0200*/  STS [R18+0x410], R5 ;  /* 0x0004100512007388 */ /* 0x0005e80000000800 */
[----:B------:R4:W-:Y:S01]  /*0210*/  STS [R18+0x820], R6 ;  /* 0x0008200612007388 */ /* 0x0009e20000000800 */
[----:B-1----:R-:W-:-:S03]  /*0220*/  LOP3.LUT R4, R17, 0xfc, RZ, 0xc0, !PT ;  /* 0x000000fc11047812 */ /* 0x002fc600078ec0ff */
[----:B------:R1:W-:Y:S01]  /*0230*/  STS [R18+0xc30], R7 ;  /* 0x000c300712007388 */ /* 0x0003e20000000800 */
[----:B--2---:R-:W-:-:S03]  /*0240*/  SHF.R.S32.HI R5, RZ, 0x17, R3 ;  /* 0x00000017ff057819 */ /* 0x004fc60000011403 */
[----:B---3--:R2:W-:Y:S01]  /*0250*/  STS [R18+0x200], R8 ;  /* 0x0002000812007388 */ /* 0x0085e20000000800 */
[----:B------:R-:W-:Y:S02]  /*0260*/  PRMT R3, R4, 0x6540, R3 ;  /* 0x0000654004037816 */ /* 0x000fe40000000003 */
[----:B----4-:R-:W-:Y:S01]  /*0270*/  SGXT R6, R5, 0x1 ;  /* 0x000000010506781a */ /* 0x010fe20000000200 */
[----:B------:R-:W-:Y:S01]  /*0280*/  STS [R18+0x610], R9 ;  /* 0x0006100912007388 */ /* 0x000fe20000000800 */
[----:B------:R-:W3:Y:S01]  /*0290*/  LDC.64 R4, c[0x0][0x218] ;  /* 0x00008600ff047b82 */ /* 0x000ee20000000a00 */
[----:B-1----:R-:W-:Y:S02]  /*02a0*/  SHF.R.U32.HI R7, RZ, 0x6, R2 ;  /* 0x00000006ff077819 */ /* 0x002fe40000011602 */
[----:B------:R-:W-:Y:S01]  /*02b0*/  STS [R18+0xa20], R10 ;  /* 0x000a200a12007388 */ /* 0x000fe20000000800 */
[----:B------:R-:W-:Y:S02]  /*02c0*/  LEA.HI R6, R6, R3, RZ, 0x5 ;  /* 0x0000000306067211 */ /* 0x000fe400078f28ff */
[----:B------:R-:W-:Y:S01]  /*02d0*/  SGXT.U32 R7, R7, 0x1 ;  /* 0x000000010707781a */ /* 0x000fe20000000000 */
[----:B------:R-:W-:Y:S01]  /*02e0*/  STS [R18+0xe30], R11 ;  /* 0x000e300b12007388 */ /* 0x000fe20000000800 */
[----:B--2---:R-:W-:Y:S01]  /*02f0*/  LOP3.LUT R8, R16, 0x200, RZ, 0xfc, !PT ;  /* 0x0000020010087812 */ /* 0x004fe200078efcff */
[----:B------:R-:W-:Y:S01]  /*0300*/  IMAD.SHL.U32 R2, R6, 0x4, RZ ;  /* 0x0000000406027824 */ /* 0x000fe200078e00ff */
[----:B------:R-:W-:Y:S01]  /*0310*/  LOP3.LUT R7, R0, R7, RZ, 0xfc, !PT ;  /* 0x0000000700077212 */ /* 0x000fe200078efcff */
[----:B------:R-:W-:Y:S01]  /*0320*/  BAR.SYNC.DEFER_BLOCKING 0x0 ;  /* 0x0000000000007b1d */ /* 0x000fe20000010000 */
[----:B------:R-:W-:-:S02]  /*0330*/  LOP3.LUT R6, R6, 0xffffffe0, RZ, 0xc0, !PT ;  /* 0xffffffe006067812 */ /* 0x000fc400078ec0ff */
[----:B------:R-:W-:Y:S02]  /*0340*/  LOP3.LUT R2, R2, 0xffffff80, RZ, 0xc0, !PT ;  /* 0xffffff8002027812 */ /* 0x000fe400078ec0ff */
[C---:B------:R-:W-:Y:S02]  /*0350*/  LOP3.LUT R0, R7.reuse, 0x2, RZ, 0xfc, !PT ;  /* 0x0000000207007812 */ /* 0x040fe400078efcff */
[----:B------:R-:W-:Y:S02]  /*0360*/  IADD3 R6, R2, R3, -R6 ;  /* 0x0000000302067210 */ /* 0x000fe40007ffe806 */
[C---:B------:R-:W-:Y:S02]  /*0370*/  ISETP.GE.AND P1, PT, R7.reuse, 0x4, PT ;  /* 0x000000040700780c */ /* 0x040fe40003f26270 */
[----:B------:R-:W-:Y:S01]  /*0380*/  ISETP.GE.AND P0, PT, R0, 0x4, PT ;  /* 0x000000040000780c */ /* 0x000fe20003f06270 */
[----:B------:R-:W-:Y:S01]  /*0390*/  IMAD R3, R7, 0x20, R6 ;  /* 0x0000002007037824 */ /* 0x000fe200078e0206 */
[----:B------:R-:W-:-:S03]  /*03a0*/  SHF.R.U32.HI R8, RZ, 0x4, R8 ;  /* 0x00000004ff087819 */ /* 0x000fc60000011608 */
[----:B---3--:R-:W-:Y:S01]  /*03b0*/  IMAD.WIDE R2, R3, 0x4, R4 ;  /* 0x0000000403027825 */ /* 0x008fe200078e0204 */
[----:B------:R-:W-:-:S05]  /*03c0*/  LOP3.LUT R8, R8, 0x30, RZ, 0xc0, !PT ;  /* 0x0000003008087812 */ /* 0x000fca00078ec0ff */
[----:B------:R-:W-:Y:S01]  /*03d0*/  VIADD R7, R8, UR4 ;  /* 0x0000000408077c36 */ /* 0x000fe20008000000 */
[----:B------:R-:W1:Y:S03]  /*03e0*/  LDS.128 R12, [R12] ;  /* 0x000000000c0c7984 */ /* 0x000e660000000c00 */
[----:B------:R-:W-:Y:S01]  /*03f0*/  IMAD R7, R16, 0x4, R7 ;  /* 0x0000000410077824 */ /* 0x000fe200078e0207 */
[----:B-1----:R1:W-:Y:S01]  /*0400*/  @!P1 STG.E.128 desc[UR6][R2.64], R12 ;  /* 0x0000000c02009986 */ /* 0x0023e2000c101d06 */
[----:B------:R-:W-:Y:S05]  /*0410*/  @P0 EXIT ;  /* 0x000000000000094d */ /* 0x000fea0003800000 */
[----:B------:R-:W0:Y:S01]  /*0420*/  LDS.128 R8, [R7+0x800] ;  /* 0x0008000007087984 */ /* 0x000e220000000c00 */
[----:B-1----:R-:W-:-:S04]  /*0430*/  IMAD R3, R0, 0x20, R6 ;  /* 0x0000002000037824 */ /* 0x002fc800078e0206 */
[----:B------:R-:W-:-:S05]  /*0440*/  IMAD.WIDE R4, R3, 0x4, R4 ;  /* 0x0000000403047825 */ /* 0x000fca00078e0204 */
[----:B0-----:R-:W-:Y:S01]  /*0450*/  STG.E.128 desc[UR6][R4.64], R8 ;  /* 0x0000000804007986 */ /* 0x001fe2000c101d06 */
[----:B------:R-:W-:Y:S05]  /*0460*/  EXIT ;  /* 0x000000000000794d */ /* 0x000fea0003800000 */
.L_x_0:
[----:B------:R-:W-:-:S00]  /*0470*/  BRA `(.L_x_0) ;  /* 0xfffffffc00fc7947 */ /* 0x000fc0000383ffff */
[----:B------:R-:W-:-:S00]  /*0480*/  NOP ;  /* 0x0000000000007918 */ /* 0x000fc00000000000 */
[----:B------:R-:W-:-:S00]  /*0490*/  NOP ;  /* 0x0000000000007918 */ /* 0x000fc00000000000 */
[----:B------:R-:W-:-:S00]  /*04a0*/  NOP ;  /* 0x0000000000007918 */ /* 0x000fc00000000000 */
[----:B------:R-:W-:-:S00]  /*04b0*/  NOP ;  /* 0x0000000000007918 */ /* 0x000fc00000000000 */
[----:B------:R-:W-:-:S00]  /*04c0*/  NOP ;  /* 0x0000000000007918 */ /* 0x000fc00000000000 */
[----:B------:R-:W-:-:S00]  /*04d0*/  NOP ;  /* 0x0000000000007918 */ /* 0x000fc00000000000 */
[----:B------:R-:W-:-:S00]  /*04e0*/  NOP ;  /* 0x0000000000007918 */ /* 0x000fc00000000000 */
[----:B------:R-:W-:-:S00]  /*04f0*/  NOP ;  /* 0x0000000000007918 */ /* 0x000fc00000000000 */
.L_x_1:


//--------------------- .nv.shared.triton_poi_fused_15 --------------------------
	.section	.nv.shared.triton_poi_fused_15,"aw",@nobits
	.sectionflags	@""
	.align	16
	.zero		1024


//--------------------- .nv.constant0.triton_poi_fused_15 --------------------------
	.section	.nv.constant0.triton_poi_fused_15,"a",@progbits
	.sectionflags	@""
	.align	4
.nv.constant0.triton_poi_fused_15:
	.zero		552
